//
// Generated by NVIDIA NVVM Compiler
//
// Compiler Build ID: CL-36424714
// Cuda compilation tools, release 13.0, V13.0.88
// Based on NVVM 20.0.0
//

.version 9.0
.target sm_100
.address_size 64

	// .globl	_Z15Warshall_kerneliiPx

.visible .entry _Z15Warshall_kerneliiPx(
	.param .u32 _Z15Warshall_kerneliiPx_param_0,
	.param .u32 _Z15Warshall_kerneliiPx_param_1,
	.param .u64 .ptr .align 1 _Z15Warshall_kerneliiPx_param_2
)
{
	.reg .pred 	%p<27>;
	.reg .b32 	%r<39>;
	.reg .b64 	%rd<104>;

	ld.param.u32 	%r19, [_Z15Warshall_kerneliiPx_param_0];
	ld.param.u32 	%r20, [_Z15Warshall_kerneliiPx_param_1];
	ld.param.u64 	%rd51, [_Z15Warshall_kerneliiPx_param_2];
	cvta.to.global.u64 	%rd1, %rd51;
	mov.u32 	%r21, %ntid.x;
	mov.u32 	%r22, %ctaid.x;
	mov.u32 	%r23, %tid.x;
	mad.lo.s32 	%r1, %r21, %r22, %r23;
	setp.ge.s32 	%p1, %r1, %r19;
	setp.lt.s32 	%p2, %r19, 1;
	or.pred  	%p3, %p1, %p2;
	@%p3 bra 	$L__BB0_41;
	mul.lo.s32 	%r2, %r1, %r19;
	add.s32 	%r25, %r2, %r20;
	mul.wide.s32 	%rd52, %r25, 8;
	add.s64 	%rd2, %rd1, %rd52;
	mul.lo.s32 	%r3, %r20, %r19;
	and.b32  	%r4, %r19, 7;
	setp.lt.u32 	%p4, %r19, 8;
	mov.b32 	%r37, 0;
	@%p4 bra 	$L__BB0_20;
	and.b32  	%r37, %r19, 2147483640;
	neg.s32 	%r35, %r37;
	add.s64 	%rd3, %rd1, 32;
	mov.u32 	%r33, %r3;
	mov.u32 	%r34, %r2;
$L__BB0_3:
	.pragma "nounroll";
	mul.wide.s32 	%rd53, %r34, 8;
	add.s64 	%rd4, %rd3, %rd53;
	mul.wide.s32 	%rd54, %r33, 8;
	add.s64 	%rd5, %rd3, %rd54;
	ld.global.u64 	%rd94, [%rd2];
	ld.global.u64 	%rd55, [%rd5+-32];
	add.s64 	%rd7, %rd55, %rd94;
	ld.global.u64 	%rd56, [%rd4+-32];
	setp.le.s64 	%p5, %rd56, %rd7;
	@%p5 bra 	$L__BB0_5;
	st.global.u64 	[%rd4+-32], %rd7;
	ld.global.u64 	%rd94, [%rd2];
$L__BB0_5:
	ld.global.u64 	%rd57, [%rd5+-24];
	add.s64 	%rd10, %rd57, %rd94;
	ld.global.u64 	%rd58, [%rd4+-24];
	setp.le.s64 	%p6, %rd58, %rd10;
	@%p6 bra 	$L__BB0_7;
	st.global.u64 	[%rd4+-24], %rd10;
	ld.global.u64 	%rd94, [%rd2];
$L__BB0_7:
	ld.global.u64 	%rd59, [%rd5+-16];
	add.s64 	%rd13, %rd59, %rd94;
	ld.global.u64 	%rd60, [%rd4+-16];
	setp.le.s64 	%p7, %rd60, %rd13;
	@%p7 bra 	$L__BB0_9;
	st.global.u64 	[%rd4+-16], %rd13;
	ld.global.u64 	%rd94, [%rd2];
$L__BB0_9:
	ld.global.u64 	%rd61, [%rd5+-8];
	add.s64 	%rd16, %rd61, %rd94;
	ld.global.u64 	%rd62, [%rd4+-8];
	setp.le.s64 	%p8, %rd62, %rd16;
	@%p8 bra 	$L__BB0_11;
	st.global.u64 	[%rd4+-8], %rd16;
	ld.global.u64 	%rd94, [%rd2];
$L__BB0_11:
	ld.global.u64 	%rd63, [%rd5];
	add.s64 	%rd19, %rd63, %rd94;
	ld.global.u64 	%rd64, [%rd4];
	setp.le.s64 	%p9, %rd64, %rd19;
	@%p9 bra 	$L__BB0_13;
	st.global.u64 	[%rd4], %rd19;
	ld.global.u64 	%rd94, [%rd2];
$L__BB0_13:
	ld.global.u64 	%rd65, [%rd5+8];
	add.s64 	%rd22, %rd65, %rd94;
	ld.global.u64 	%rd66, [%rd4+8];
	setp.le.s64 	%p10, %rd66, %rd22;
	@%p10 bra 	$L__BB0_15;
	st.global.u64 	[%rd4+8], %rd22;
	ld.global.u64 	%rd94, [%rd2];
$L__BB0_15:
	ld.global.u64 	%rd67, [%rd5+16];
	add.s64 	%rd25, %rd67, %rd94;
	ld.global.u64 	%rd68, [%rd4+16];
	setp.le.s64 	%p11, %rd68, %rd25;
	@%p11 bra 	$L__BB0_17;
	st.global.u64 	[%rd4+16], %rd25;
	ld.global.u64 	%rd94, [%rd2];
$L__BB0_17:
	ld.global.u64 	%rd69, [%rd5+24];
	add.s64 	%rd28, %rd69, %rd94;
	ld.global.u64 	%rd70, [%rd4+24];
	setp.le.s64 	%p12, %rd70, %rd28;
	@%p12 bra 	$L__BB0_19;
	st.global.u64 	[%rd4+24], %rd28;
$L__BB0_19:
	add.s32 	%r35, %r35, 8;
	add.s32 	%r34, %r34, 8;
	add.s32 	%r33, %r33, 8;
	setp.ne.s32 	%p13, %r35, 0;
	@%p13 bra 	$L__BB0_3;
$L__BB0_20:
	setp.eq.s32 	%p14, %r4, 0;
	@%p14 bra 	$L__BB0_41;
	and.b32  	%r14, %r19, 3;
	setp.lt.u32 	%p15, %r4, 4;
	@%p15 bra 	$L__BB0_31;
	add.s32 	%r26, %r37, %r2;
	ld.global.u64 	%rd101, [%rd2];
	add.s32 	%r27, %r37, %r3;
	mul.wide.s32 	%rd71, %r27, 8;
	add.s64 	%rd30, %rd1, %rd71;
	ld.global.u64 	%rd72, [%rd30];
	add.s64 	%rd31, %rd72, %rd101;
	mul.wide.s32 	%rd73, %r26, 8;
	add.s64 	%rd32, %rd1, %rd73;
	ld.global.u64 	%rd74, [%rd32];
	setp.le.s64 	%p16, %rd74, %rd31;
	@%p16 bra 	$L__BB0_24;
	st.global.u64 	[%rd32], %rd31;
	ld.global.u64 	%rd101, [%rd2];
$L__BB0_24:
	ld.global.u64 	%rd75, [%rd30+8];
	add.s64 	%rd35, %rd75, %rd101;
	ld.global.u64 	%rd76, [%rd32+8];
	setp.le.s64 	%p17, %rd76, %rd35;
	@%p17 bra 	$L__BB0_26;
	st.global.u64 	[%rd32+8], %rd35;
	ld.global.u64 	%rd101, [%rd2];
$L__BB0_26:
	ld.global.u64 	%rd77, [%rd30+16];
	add.s64 	%rd38, %rd77, %rd101;
	ld.global.u64 	%rd78, [%rd32+16];
	setp.le.s64 	%p18, %rd78, %rd38;
	@%p18 bra 	$L__BB0_28;
	st.global.u64 	[%rd32+16], %rd38;
	ld.global.u64 	%rd101, [%rd2];
$L__BB0_28:
	ld.global.u64 	%rd79, [%rd30+24];
	add.s64 	%rd41, %rd79, %rd101;
	ld.global.u64 	%rd80, [%rd32+24];
	setp.le.s64 	%p19, %rd80, %rd41;
	@%p19 bra 	$L__BB0_30;
	st.global.u64 	[%rd32+24], %rd41;
$L__BB0_30:
	add.s32 	%r37, %r37, 4;
$L__BB0_31:
	setp.eq.s32 	%p20, %r14, 0;
	@%p20 bra 	$L__BB0_41;
	setp.eq.s32 	%p21, %r14, 1;
	@%p21 bra 	$L__BB0_38;
	add.s32 	%r28, %r37, %r2;
	ld.global.u64 	%rd103, [%rd2];
	add.s32 	%r29, %r37, %r3;
	mul.wide.s32 	%rd81, %r29, 8;
	add.s64 	%rd43, %rd1, %rd81;
	ld.global.u64 	%rd82, [%rd43];
	add.s64 	%rd44, %rd82, %rd103;
	mul.wide.s32 	%rd83, %r28, 8;
	add.s64 	%rd45, %rd1, %rd83;
	ld.global.u64 	%rd84, [%rd45];
	setp.le.s64 	%p22, %rd84, %rd44;
	@%p22 bra 	$L__BB0_35;
	st.global.u64 	[%rd45], %rd44;
	ld.global.u64 	%rd103, [%rd2];
$L__BB0_35:
	ld.global.u64 	%rd85, [%rd43+8];
	add.s64 	%rd48, %rd85, %rd103;
	ld.global.u64 	%rd86, [%rd45+8];
	setp.le.s64 	%p23, %rd86, %rd48;
	@%p23 bra 	$L__BB0_37;
	st.global.u64 	[%rd45+8], %rd48;
$L__BB0_37:
	add.s32 	%r37, %r37, 2;
$L__BB0_38:
	and.b32  	%r30, %r19, 1;
	setp.eq.b32 	%p24, %r30, 1;
	not.pred 	%p25, %p24;
	@%p25 bra 	$L__BB0_41;
	add.s32 	%r31, %r37, %r2;
	ld.global.u64 	%rd87, [%rd2];
	add.s32 	%r32, %r37, %r3;
	mul.wide.s32 	%rd88, %r32, 8;
	add.s64 	%rd89, %rd1, %rd88;
	ld.global.u64 	%rd90, [%rd89];
	add.s64 	%rd49, %rd90, %rd87;
	mul.wide.s32 	%rd91, %r31, 8;
	add.s64 	%rd50, %rd1, %rd91;
	ld.global.u64 	%rd92, [%rd50];
	setp.le.s64 	%p26, %rd92, %rd49;
	@%p26 bra 	$L__BB0_41;
	st.global.u64 	[%rd50], %rd49;
$L__BB0_41:
	ret;

}


// ===== COMPILED SASS (sm_100) =====

	.target	sm_100

	.elftype	@"ET_EXEC"


//--------------------- .note.nv.tkinfo           --------------------------
	.section	.note.nv.tkinfo,"",@"SHT_NOTE"
	.sectionflags	@"SHF_NOTE_NV_TKINFO"
	.tkinfo
        /*0018*/ 	.word	0x00000002
        /*0030*/ 	.string	""
        /*0030*/ 	.string	"ptxas"
        /*0030*/ 	.string	"Cuda compilation tools, release 13.0, V13.0.88"
        /*0030*/ 	.string	"Build cuda_13.0.r13.0/compiler.36424714_0"
        /*0030*/ 	.string	"-arch sm_100 -m 64 "



//--------------------- .note.nv.cuinfo           --------------------------
	.section	.note.nv.cuinfo,"",@"SHT_NOTE"
	.sectionflags	@"SHF_NOTE_NV_CUINFO"
        /*0018*/ 	.short	0x0002
        /*001a*/ 	.short	0x0064
        /*001c*/ 	.short	0x0082
	.zero		2


//--------------------- .nv.info                  --------------------------
	.section	.nv.info,"",@"SHT_CUDA_INFO"
	.align	4


	//----- nvinfo : EIATTR_REGCOUNT
	.align		4
        /*0000*/ 	.byte	0x04, 0x2f
        /*0002*/ 	.short	(.L_1 - .L_0)
	.align		4
.L_0:
        /*0004*/ 	.word	index@(_Z15Warshall_kerneliiPx)
        /*0008*/ 	.word	0x0000001c


	//----- nvinfo : EIATTR_FRAME_SIZE
	.align		4
.L_1:
        /*000c*/ 	.byte	0x04, 0x11
        /*000e*/ 	.short	(.L_3 - .L_2)
	.align		4
.L_2:
        /*0010*/ 	.word	index@(_Z15Warshall_kerneliiPx)
        /*0014*/ 	.word	0x00000000


	//----- nvinfo : EIATTR_MIN_STACK_SIZE
	.align		4
.L_3:
        /*0018*/ 	.byte	0x04, 0x12
        /*001a*/ 	.short	(.L_5 - .L_4)
	.align		4
.L_4:
        /*001c*/ 	.word	index@(_Z15Warshall_kerneliiPx)
        /*0020*/ 	.word	0x00000000
.L_5:


//--------------------- .nv.compat                --------------------------
	.section	.nv.compat,"",@"SHT_CUDA_COMPAT_INFO"
	.align	4
        /*0000*/ 	.byte	0x02, 0x09, 0x00, 0x00, 0x02, 0x02, 0x01, 0x00, 0x02, 0x05, 0x05, 0x00, 0x03, 0x07, 0x01, 0x01
        /*0010*/ 	.byte	0x02, 0x03, 0x00, 0x00, 0x02, 0x06, 0x01, 0x00, 0x04, 0x0b, 0x08, 0x00, 0x09, 0x00, 0x00, 0x00
        /*0020*/ 	.byte	0x00, 0x00, 0x00, 0x00


//--------------------- .nv.info._Z15Warshall_kerneliiPx --------------------------
	.section	.nv.info._Z15Warshall_kerneliiPx,"",@"SHT_CUDA_INFO"
	.sectionflags	@""
	.align	4


	//----- nvinfo : EIATTR_CUDA_API_VERSION
	.align		4
        /*0000*/ 	.byte	0x04, 0x37
        /*0002*/ 	.short	(.L_7 - .L_6)
.L_6:
        /*0004*/ 	.word	0x00000082


	//----- nvinfo : EIATTR_KPARAM_INFO
	.align		4
.L_7:
        /*0008*/ 	.byte	0x04, 0x17
        /*000a*/ 	.short	(.L_9 - .L_8)
.L_8:
        /*000c*/ 	.word	0x00000000
        /*0010*/ 	.short	0x0002
        /*0012*/ 	.short	0x0008
        /*0014*/ 	.byte	0x00, 0xf5, 0x21, 0x00


	//----- nvinfo : EIATTR_KPARAM_INFO
	.align		4
.L_9:
        /*0018*/ 	.byte	0x04, 0x17
        /*001a*/ 	.short	(.L_11 - .L_10)
.L_10:
        /*001c*/ 	.word	0x00000000
        /*0020*/ 	.short	0x0001
        /*0022*/ 	.short	0x0004
        /*0024*/ 	.byte	0x00, 0xf0, 0x11, 0x00


	//----- nvinfo : EIATTR_KPARAM_INFO
	.align		4
.L_11:
        /*0028*/ 	.byte	0x04, 0x17
        /*002a*/ 	.short	(.L_13 - .L_12)
.L_12:
        /*002c*/ 	.word	0x00000000
        /*0030*/ 	.short	0x0000
        /*0032*/ 	.short	0x0000
        /*0034*/ 	.byte	0x00, 0xf0, 0x11, 0x00


	//----- nvinfo : EIATTR_SPARSE_MMA_MASK
	.align		4
.L_13:
        /*0038*/ 	.byte	0x03, 0x50
        /*003a*/ 	.short	0x0000


	//----- nvinfo : EIATTR_MAXREG_COUNT
	.align		4
        /*003c*/ 	.byte	0x03, 0x1b
        /*003e*/ 	.short	0x00ff


	//----- nvinfo : EIATTR_MERCURY_ISA_VERSION
	.align		4
        /*0040*/ 	.byte	0x03, 0x5f
        /*0042*/ 	.short	0x0101


	//----- nvinfo : EIATTR_VRC_CTA_INIT_COUNT
	.align		4
        /*0044*/ 	.byte	0x02, 0x4a
	.zero		1
	.zero		1


	//----- nvinfo : EIATTR_EXIT_INSTR_OFFSETS
	.align		4
        /*0048*/ 	.byte	0x04, 0x1c
        /*004a*/ 	.short	(.L_15 - .L_14)


	//   ....[0]....
.L_14:
        /*004c*/ 	.word	0x00000080


	//   ....[1]....
        /*0050*/ 	.word	0x00000650


	//   ....[2]....
        /*0054*/ 	.word	0x00000910


	//   ....[3]....
        /*0058*/ 	.word	0x00000ac0


	//   ....[4]....
        /*005c*/ 	.word	0x00000b90


	//   ....[5]....
        /*0060*/ 	.word	0x00000bb0


	//----- nvinfo : EIATTR_CBANK_PARAM_SIZE
	.align		4
.L_15:
        /*0064*/ 	.byte	0x03, 0x19
        /*0066*/ 	.short	0x0010


	//----- nvinfo : EIATTR_PARAM_CBANK
	.align		4
        /*0068*/ 	.byte	0x04, 0x0a
        /*006a*/ 	.short	(.L_17 - .L_16)
	.align		4
.L_16:
        /*006c*/ 	.word	index@(.nv.constant0._Z15Warshall_kerneliiPx)
        /*0070*/ 	.short	0x0380
        /*0072*/ 	.short	0x0010


	//----- nvinfo : EIATTR_SW_WAR
	.align		4
.L_17:
        /*0074*/ 	.byte	0x04, 0x36
        /*0076*/ 	.short	(.L_19 - .L_18)
.L_18:
        /*0078*/ 	.word	0x00000008
.L_19:


//--------------------- .nv.callgraph             --------------------------
	.section	.nv.callgraph,"",@"SHT_CUDA_CALLGRAPH"
	.align	4
	.sectionentsize	8
	.align		4
        /*0000*/ 	.word	0x00000000
	.align		4
        /*0004*/ 	.word	0xffffffff
	.align		4
        /*0008*/ 	.word	0x00000000
	.align		4
        /*000c*/ 	.word	0xfffffffe
	.align		4
        /*0010*/ 	.word	0x00000000
	.align		4
        /*0014*/ 	.word	0xfffffffd
	.align		4
        /*0018*/ 	.word	0x00000000
	.align		4
        /*001c*/ 	.word	0xfffffffc


//--------------------- .text._Z15Warshall_kerneliiPx --------------------------
	.section	.text._Z15Warshall_kerneliiPx,"ax",@progbits
	.align	128
        .global         _Z15Warshall_kerneliiPx
        .type           _Z15Warshall_kerneliiPx,@function
        .size           _Z15Warshall_kerneliiPx,(.L_x_5 - _Z15Warshall_kerneliiPx)
        .other          _Z15Warshall_kerneliiPx,@"STO_CUDA_ENTRY STV_DEFAULT"
_Z15Warshall_kerneliiPx:
.text._Z15Warshall_kerneliiPx:
[----:B------:R-:W-:Y:S01]  /*0000*/  LDC R1, c[0x0][0x37c] ;  /* 0x0000df00ff017b82 */ /* 0x000fe20000000800 */
[----:B------:R-:W0:Y:S07]  /*0010*/  S2R R0, SR_CTAID.X ;  /* 0x0000000000007919 */ /* 0x000e2e0000002500 */
[----:B------:R-:W1:Y:S01]  /*0020*/  LDC R7, c[0x0][0x380] ;  /* 0x0000e000ff077b82 */ /* 0x000e620000000800 */
[----:B------:R-:W0:Y:S01]  /*0030*/  LDCU UR4, c[0x0][0x360] ;  /* 0x00006c00ff0477ac */ /* 0x000e220008000800 */
[----:B------:R-:W0:Y:S01]  /*0040*/  S2R R3, SR_TID.X ;  /* 0x0000000000037919 */ /* 0x000e220000002100 */
[----:B-1----:R-:W-:Y:S01]  /*0050*/  ISETP.GE.AND P0, PT, R7, 0x1, PT ;  /* 0x000000010700780c */ /* 0x002fe20003f06270 */
[----:B0-----:R-:W-:-:S05]  /*0060*/  IMAD R0, R0, UR4, R3 ;  /* 0x0000000400007c24 */ /* 0x001fca000f8e0203 */
[----:B------:R-:W-:-:S13]  /*0070*/  ISETP.GE.OR P0, PT, R0, R7, !P0 ;  /* 0x000000070000720c */ /* 0x000fda0004706670 */
[----:B------:R-:W-:Y:S05]  /*0080*/  @P0 EXIT ;  /* 0x000000000000094d */ /* 0x000fea0003800000 */
[----:B------:R-:W0:Y:S01]  /*0090*/  LDC.64 R2, c[0x0][0x388] ;  /* 0x0000e200ff027b82 */ /* 0x000e220000000a00 */
[----:B------:R-:W1:Y:S01]  /*00a0*/  LDCU UR4, c[0x0][0x384] ;  /* 0x00007080ff0477ac */ /* 0x000e620008000800 */
[C---:B------:R-:W-:Y:S01]  /*00b0*/  ISETP.GE.U32.AND P0, PT, R7.reuse, 0x8, PT ;  /* 0x000000080700780c */ /* 0x040fe20003f06070 */
[----:B------:R-:W-:Y:S01]  /*00c0*/  IMAD R0, R0, R7, RZ ;  /* 0x0000000700007224 */ /* 0x000fe200078e02ff */
[C---:B------:R-:W-:Y:S01]  /*00d0*/  LOP3.LUT R16, R7.reuse, 0x7, RZ, 0xc0, !PT ;  /* 0x0000000707107812 */ /* 0x040fe200078ec0ff */
[----:B------:R-:W2:Y:S03]  /*00e0*/  LDCU.64 UR6, c[0x0][0x358] ;  /* 0x00006b00ff0677ac */ /* 0x000ea60008000a00 */
[----:B------:R-:W-:Y:S01]  /*00f0*/  ISETP.NE.AND P1, PT, R16, RZ, PT ;  /* 0x000000ff1000720c */ /* 0x000fe20003f25270 */
[----:B-1----:R-:W-:Y:S02]  /*0100*/  VIADD R5, R0, UR4 ;  /* 0x0000000400057c36 */ /* 0x002fe40008000000 */
[----:B------:R-:W-:-:S02]  /*0110*/  IMAD R4, R7, UR4, RZ ;  /* 0x0000000407047c24 */ /* 0x000fc4000f8e02ff */
[----:B0-----:R-:W-:-:S04]  /*0120*/  IMAD.WIDE R2, R5, 0x8, R2 ;  /* 0x0000000805027825 */ /* 0x001fc800078e0202 */
[----:B------:R-:W-:Y:S01]  /*0130*/  IMAD.MOV.U32 R5, RZ, RZ, RZ ;  /* 0x000000ffff057224 */ /* 0x000fe200078e00ff */
[----:B--2---:R-:W-:Y:S06]  /*0140*/  @!P0 BRA `(.L_x_0) ;  /* 0x0000000400408947 */ /* 0x004fec0003800000 */
[----:B------:R-:W0:Y:S01]  /*0150*/  LDCU.64 UR4, c[0x0][0x388] ;  /* 0x00007100ff0477ac */ /* 0x000e220008000a00 */
[----:B------:R-:W-:Y:S01]  /*0160*/  LOP3.LUT R5, R7, 0x7ffffff8, RZ, 0xc0, !PT ;  /* 0x7ffffff807057812 */ /* 0x000fe200078ec0ff */
[----:B------:R-:W-:Y:S02]  /*0170*/  IMAD.MOV.U32 R15, RZ, RZ, R4 ;  /* 0x000000ffff0f7224 */ /* 0x000fe400078e0004 */
[----:B------:R-:W-:Y:S02]  /*0180*/  IMAD.MOV.U32 R17, RZ, RZ, R0 ;  /* 0x000000ffff117224 */ /* 0x000fe400078e0000 */
[----:B------:R-:W-:Y:S01]  /*0190*/  IMAD.MOV R14, RZ, RZ, -R5 ;  /* 0x000000ffff0e7224 */ /* 0x000fe200078e0a05 */
[----:B0-----:R-:W-:-:S04]  /*01a0*/  UIADD3 UR4, UP0, UPT, UR4, 0x20, URZ ;  /* 0x0000002004047890 */ /* 0x001fc8000ff1e0ff */
[----:B------:R-:W-:Y:S02]  /*01b0*/  UIADD3.X UR5, UPT, UPT, URZ, UR5, URZ, UP0, !UPT ;  /* 0x00000005ff057290 */ /* 0x000fe400087fe4ff */
[----:B------:R-:W-:-:S04]  /*01c0*/  IMAD.U32 R6, RZ, RZ, UR4 ;  /* 0x00000004ff067e24 */ /* 0x000fc8000f8e00ff */
[----:B------:R-:W-:-:S07]  /*01d0*/  IMAD.U32 R7, RZ, RZ, UR5 ;  /* 0x00000005ff077e24 */ /* 0x000fce000f8e00ff */
.L_x_1:
[--C-:B------:R-:W-:Y:S01]  /*01e0*/  IMAD.WIDE R12, R15, 0x8, R6.reuse ;  /* 0x000000080f0c7825 */ /* 0x100fe200078e0206 */
[----:B------:R-:W2:Y:S03]  /*01f0*/  LDG.E.64 R8, desc[UR6][R2.64] ;  /* 0x0000000602087981 */ /* 0x000ea6000c1e1b00 */
[----:B------:R-:W-:Y:S01]  /*0200*/  IMAD.WIDE R10, R17, 0x8, R6 ;  /* 0x00000008110a7825 */ /* 0x000fe200078e0206 */
[----:B------:R-:W2:Y:S04]  /*0210*/  LDG.E.64 R20, desc[UR6][R12.64+-0x20] ;  /* 0xffffe0060c147981 */ /* 0x000ea8000c1e1b00 */
[----:B------:R-:W3:Y:S01]  /*0220*/  LDG.E.64 R18, desc[UR6][R10.64+-0x20] ;  /* 0xffffe0060a127981 */ /* 0x000ee2000c1e1b00 */
[----:B--2---:R-:W-:-:S05]  /*0230*/  IADD3 R22, P0, PT, R8, R20, RZ ;  /* 0x0000001408167210 */ /* 0x004fca0007f1e0ff */
[----:B------:R-:W-:Y:S01]  /*0240*/  IMAD.X R23, R9, 0x1, R21, P0 ;  /* 0x0000000109177824 */ /* 0x000fe200000e0615 */
[----:B---3--:R-:W-:-:S04]  /*0250*/  ISETP.GT.U32.AND P0, PT, R18, R22, PT ;  /* 0x000000161200720c */ /* 0x008fc80003f04070 */
[----:B------:R-:W-:Y:S02]  /*0260*/  ISETP.GT.AND.EX P0, PT, R19, R23, PT, P0 ;  /* 0x000000171300720c */ /* 0x000fe40003f04300 */
[----:B------:R-:W2:Y:S11]  /*0270*/  LDG.E.64 R18, desc[UR6][R10.64+-0x18] ;  /* 0xffffe8060a127981 */ /* 0x000eb6000c1e1b00 */
[----:B------:R0:W-:Y:S04]  /*0280*/  @P0 STG.E.64 desc[UR6][R10.64+-0x20], R22 ;  /* 0xffffe0160a000986 */ /* 0x0001e8000c101b06 */
[----:B------:R-:W3:Y:S04]  /*0290*/  @P0 LDG.E.64 R8, desc[UR6][R2.64] ;  /* 0x0000000602080981 */ /* 0x000ee8000c1e1b00 */
[----:B------:R-:W3:Y:S02]  /*02a0*/  LDG.E.64 R20, desc[UR6][R12.64+-0x18] ;  /* 0xffffe8060c147981 */ /* 0x000ee4000c1e1b00 */
[----:B---3--:R-:W-:-:S05]  /*02b0*/  IADD3 R24, P0, PT, R8, R20, RZ ;  /* 0x0000001408187210 */ /* 0x008fca0007f1e0ff */
[----:B------:R-:W-:Y:S01]  /*02c0*/  IMAD.X R25, R9, 0x1, R21, P0 ;  /* 0x0000000109197824 */ /* 0x000fe200000e0615 */
[----:B--2---:R-:W-:-:S04]  /*02d0*/  ISETP.GT.U32.AND P0, PT, R18, R24, PT ;  /* 0x000000181200720c */ /* 0x004fc80003f04070 */
[----:B------:R-:W-:Y:S02]  /*02e0*/  ISETP.GT.AND.EX P0, PT, R19, R25, PT, P0 ;  /* 0x000000191300720c */ /* 0x000fe40003f04300 */
[----:B------:R-:W2:Y:S11]  /*02f0*/  LDG.E.64 R18, desc[UR6][R10.64+-0x10] ;  /* 0xfffff0060a127981 */ /* 0x000eb6000c1e1b00 */
[----:B------:R1:W-:Y:S04]  /*0300*/  @P0 STG.E.64 desc[UR6][R10.64+-0x18], R24 ;  /* 0xffffe8180a000986 */ /* 0x0003e8000c101b06 */
[----:B------:R-:W0:Y:S04]  /*0310*/  @P0 LDG.E.64 R8, desc[UR6][R2.64] ;  /* 0x0000000602080981 */ /* 0x000e28000c1e1b00 */
[----:B------:R-:W0:Y:S02]  /*0320*/  LDG.E.64 R20, desc[UR6][R12.64+-0x10] ;  /* 0xfffff0060c147981 */ /* 0x000e24000c1e1b00 */
[----:B0-----:R-:W-:-:S05]  /*0330*/  IADD3 R22, P0, PT, R8, R20, RZ ;  /* 0x0000001408167210 */ /* 0x001fca0007f1e0ff */
[----:B------:R-:W-:Y:S01]  /*0340*/  IMAD.X R23, R9, 0x1, R21, P0 ;  /* 0x0000000109177824 */ /* 0x000fe200000e0615 */
[----:B--2---:R-:W-:-:S04]  /*0350*/  ISETP.GT.U32.AND P0, PT, R18, R22, PT ;  /* 0x000000161200720c */ /* 0x004fc80003f04070 */
[----:B------:R-:W-:Y:S02]  /*0360*/  ISETP.GT.AND.EX P0, PT, R19, R23, PT, P0 ;  /* 0x000000171300720c */ /* 0x000fe40003f04300 */
[----:B------:R-:W2:Y:S11]  /*0370*/  LDG.E.64 R18, desc[UR6][R10.64+-0x8] ;  /* 0xfffff8060a127981 */ /* 0x000eb6000c1e1b00 */
[----:B------:R0:W-:Y:S04]  /*0380*/  @P0 STG.E.64 desc[UR6][R10.64+-0x10], R22 ;  /* 0xfffff0160a000986 */ /* 0x0001e8000c101b06 */
[----:B------:R-:W1:Y:S04]  /*0390*/  @P0 LDG.E.64 R8, desc[UR6][R2.64] ;  /* 0x0000000602080981 */ /* 0x000e68000c1e1b00 */
[----:B------:R-:W1:Y:S02]  /*03a0*/  LDG.E.64 R20, desc[UR6][R12.64+-0x8] ;  /* 0xfffff8060c147981 */ /* 0x000e64000c1e1b00 */
[----:B-1----:R-:W-:-:S05]  /*03b0*/  IADD3 R24, P0, PT, R8, R20, RZ ;  /* 0x0000001408187210 */ /* 0x002fca0007f1e0ff */
        /* <DEDUP_REMOVED lines=25> */
[----:B--2---:R-:W-:Y:S01]  /*0550*/  ISETP.GT.U32.AND P0, PT, R18, R22, PT ;  /* 0x000000161200720c */ /* 0x004fe20003f04070 */
[----:B------:R-:W2:Y:S03]  /*0560*/  LDG.E.64 R20, desc[UR6][R10.64+0x18] ;  /* 0x000018060a147981 */ /* 0x000ea6000c1e1b00 */
[----:B------:R-:W-:-:S13]  /*0570*/  ISETP.GT.AND.EX P0, PT, R19, R23, PT, P0 ;  /* 0x000000171300720c */ /* 0x000fda0003f04300 */
[----:B------:R1:W-:Y:S04]  /*0580*/  @P0 STG.E.64 desc[UR6][R10.64+0x10], R22 ;  /* 0x000010160a000986 */ /* 0x0003e8000c101b06 */
[----:B------:R-:W3:Y:S04]  /*0590*/  @P0 LDG.E.64 R8, desc[UR6][R2.64] ;  /* 0x0000000602080981 */ /* 0x000ee8000c1e1b00 */
[----:B------:R-:W3:Y:S01]  /*05a0*/  LDG.E.64 R18, desc[UR6][R12.64+0x18] ;  /* 0x000018060c127981 */ /* 0x000ee2000c1e1b00 */
[----:B------:R-:W-:Y:S02]  /*05b0*/  VIADD R14, R14, 0x8 ;  /* 0x000000080e0e7836 */ /* 0x000fe40000000000 */
[----:B------:R-:W-:-:S02]  /*05c0*/  VIADD R17, R17, 0x8 ;  /* 0x0000000811117836 */ /* 0x000fc40000000000 */
[----:B------:R-:W-:Y:S01]  /*05d0*/  VIADD R15, R15, 0x8 ;  /* 0x000000080f0f7836 */ /* 0x000fe20000000000 */
[----:B---3--:R-:W-:-:S05]  /*05e0*/  IADD3 R8, P0, PT, R18, R8, RZ ;  /* 0x0000000812087210 */ /* 0x008fca0007f1e0ff */
[----:B------:R-:W-:Y:S01]  /*05f0*/  IMAD.X R9, R19, 0x1, R9, P0 ;  /* 0x0000000113097824 */ /* 0x000fe200000e0609 */
[----:B--2---:R-:W-:-:S04]  /*0600*/  ISETP.GT.U32.AND P0, PT, R20, R8, PT ;  /* 0x000000081400720c */ /* 0x004fc80003f04070 */
[----:B------:R-:W-:-:S13]  /*0610*/  ISETP.GT.AND.EX P0, PT, R21, R9, PT, P0 ;  /* 0x000000091500720c */ /* 0x000fda0003f04300 */
[----:B------:R1:W-:Y:S01]  /*0620*/  @P0 STG.E.64 desc[UR6][R10.64+0x18], R8 ;  /* 0x000018080a000986 */ /* 0x0003e2000c101b06 */
[----:B------:R-:W-:-:S13]  /*0630*/  ISETP.NE.AND P0, PT, R14, RZ, PT ;  /* 0x000000ff0e00720c */ /* 0x000fda0003f05270 */
[----:B-1----:R-:W-:Y:S05]  /*0640*/  @P0 BRA `(.L_x_1) ;  /* 0xfffffff800e40947 */ /* 0x002fea000383ffff */
.L_x_0:
[----:B------:R-:W-:Y:S05]  /*0650*/  @!P1 EXIT ;  /* 0x000000000000994d */ /* 0x000fea0003800000 */
[----:B------:R-:W0:Y:S01]  /*0660*/  LDC R12, c[0x0][0x380] ;  /* 0x0000e000ff0c7b82 */ /* 0x000e220000000800 */
[----:B------:R-:W-:Y:S02]  /*0670*/  ISETP.GE.U32.AND P0, PT, R16, 0x4, PT ;  /* 0x000000041000780c */ /* 0x000fe40003f06070 */
[----:B0-----:R-:W-:-:S04]  /*0680*/  LOP3.LUT R13, R12, 0x3, RZ, 0xc0, !PT ;  /* 0x000000030c0d7812 */ /* 0x001fc800078ec0ff */
[----:B------:R-:W-:-:S07]  /*0690*/  ISETP.NE.AND P1, PT, R13, RZ, PT ;  /* 0x000000ff0d00720c */ /* 0x000fce0003f25270 */
[----:B------:R-:W-:Y:S06]  /*06a0*/  @!P0 BRA `(.L_x_2) ;  /* 0x0000000000988947 */ /* 0x000fec0003800000 */
[----:B------:R-:W0:Y:S01]  /*06b0*/  LDC.64 R8, c[0x0][0x388] ;  /* 0x0000e200ff087b82 */ /* 0x000e220000000a00 */
[--C-:B------:R-:W-:Y:S01]  /*06c0*/  IMAD.IADD R11, R4, 0x1, R5.reuse ;  /* 0x00000001040b7824 */ /* 0x100fe200078e0205 */
[----:B------:R-:W2:Y:S01]  /*06d0*/  LDG.E.64 R6, desc[UR6][R2.64] ;  /* 0x0000000602067981 */ /* 0x000ea2000c1e1b00 */
[----:B------:R-:W-:Y:S02]  /*06e0*/  IMAD.IADD R15, R0, 0x1, R5 ;  /* 0x00000001000f7824 */ /* 0x000fe400078e0205 */
[----:B0-----:R-:W-:-:S04]  /*06f0*/  IMAD.WIDE R10, R11, 0x8, R8 ;  /* 0x000000080b0a7825 */ /* 0x001fc800078e0208 */
[----:B------:R-:W-:Y:S02]  /*0700*/  IMAD.WIDE R8, R15, 0x8, R8 ;  /* 0x000000080f087825 */ /* 0x000fe400078e0208 */
        /* <DEDUP_REMOVED lines=24> */
[----:B------:R-:W3:Y:S04]  /*0890*/  @P0 LDG.E.64 R6, desc[UR6][R2.64] ;  /* 0x0000000602060981 */ /* 0x000ee8000c1e1b00 */
[----:B------:R-:W3:Y:S01]  /*08a0*/  LDG.E.64 R14, desc[UR6][R10.64+0x18] ;  /* 0x000018060a0e7981 */ /* 0x000ee2000c1e1b00 */
[----:B------:R-:W-:Y:S01]  /*08b0*/  VIADD R5, R5, 0x4 ;  /* 0x0000000405057836 */ /* 0x000fe20000000000 */
[----:B---3--:R-:W-:-:S05]  /*08c0*/  IADD3 R6, P0, PT, R14, R6, RZ ;  /* 0x000000060e067210 */ /* 0x008fca0007f1e0ff */
[----:B------:R-:W-:Y:S01]  /*08d0*/  IMAD.X R7, R15, 0x1, R7, P0 ;  /* 0x000000010f077824 */ /* 0x000fe200000e0607 */
[----:B--2---:R-:W-:-:S04]  /*08e0*/  ISETP.GT.U32.AND P0, PT, R16, R6, PT ;  /* 0x000000061000720c */ /* 0x004fc80003f04070 */
[----:B------:R-:W-:-:S13]  /*08f0*/  ISETP.GT.AND.EX P0, PT, R17, R7, PT, P0 ;  /* 0x000000071100720c */ /* 0x000fda0003f04300 */
[----:B------:R1:W-:Y:S02]  /*0900*/  @P0 STG.E.64 desc[UR6][R8.64+0x18], R6 ;  /* 0x0000180608000986 */ /* 0x0003e4000c101b06 */
.L_x_2:
[----:B------:R-:W-:Y:S05]  /*0910*/  @!P1 EXIT ;  /* 0x000000000000994d */ /* 0x000fea0003800000 */
[----:B------:R-:W-:Y:S02]  /*0920*/  ISETP.NE.AND P0, PT, R13, 0x1, PT ;  /* 0x000000010d00780c */ /* 0x000fe40003f05270 */
[----:B------:R-:W-:-:S04]  /*0930*/  LOP3.LUT R12, R12, 0x1, RZ, 0xc0, !PT ;  /* 0x000000010c0c7812 */ /* 0x000fc800078ec0ff */
[----:B------:R-:W-:-:S07]  /*0940*/  ISETP.NE.U32.AND P1, PT, R12, 0x1, PT ;  /* 0x000000010c00780c */ /* 0x000fce0003f25070 */
[----:B------:R-:W-:Y:S06]  /*0950*/  @!P0 BRA `(.L_x_3) ;  /* 0x0000000000588947 */ /* 0x000fec0003800000 */
[----:B-1----:R-:W0:Y:S01]  /*0960*/  LDC.64 R6, c[0x0][0x388] ;  /* 0x0000e200ff067b82 */ /* 0x002e220000000a00 */
        /* <DEDUP_REMOVED lines=13> */
[----:B------:R-:W3:Y:S04]  /*0a40*/  LDG.E.64 R6, desc[UR6][R14.64+0x8] ;  /* 0x000008060e067981 */ /* 0x000ee8000c1e1b00 */
[----:B------:R-:W3:Y:S01]  /*0a50*/  @P0 LDG.E.64 R10, desc[UR6][R2.64] ;  /* 0x00000006020a0981 */ /* 0x000ee2000c1e1b00 */
[----:B------:R-:W-:Y:S01]  /*0a60*/  VIADD R5, R5, 0x2 ;  /* 0x0000000205057836 */ /* 0x000fe20000000000 */
[----:B---3--:R-:W-:-:S05]  /*0a70*/  IADD3 R6, P0, PT, R6, R10, RZ ;  /* 0x0000000a06067210 */ /* 0x008fca0007f1e0ff */
[----:B------:R-:W-:Y:S01]  /*0a80*/  IMAD.X R7, R7, 0x1, R11, P0 ;  /* 0x0000000107077824 */ /* 0x000fe200000e060b */
[----:B--2---:R-:W-:-:S04]  /*0a90*/  ISETP.GT.U32.AND P0, PT, R8, R6, PT ;  /* 0x000000060800720c */ /* 0x004fc80003f04070 */
[----:B------:R-:W-:-:S13]  /*0aa0*/  ISETP.GT.AND.EX P0, PT, R9, R7, PT, P0 ;  /* 0x000000070900720c */ /* 0x000fda0003f04300 */
[----:B------:R0:W-:Y:S02]  /*0ab0*/  @P0 STG.E.64 desc[UR6][R16.64+0x8], R6 ;  /* 0x0000080610000986 */ /* 0x0001e4000c101b06 */
.L_x_3:
[----:B------:R-:W-:Y:S05]  /*0ac0*/  @P1 EXIT ;  /* 0x000000000000194d */ /* 0x000fea0003800000 */
[----:B------:R-:W2:Y:S01]  /*0ad0*/  LDC.64 R10, c[0x0][0x388] ;  /* 0x0000e200ff0a7b82 */ /* 0x000ea20000000a00 */
[--C-:B-1----:R-:W-:Y:S01]  /*0ae0*/  IMAD.IADD R9, R4, 0x1, R5.reuse ;  /* 0x0000000104097824 */ /* 0x102fe200078e0205 */
[----:B------:R-:W3:Y:S01]  /*0af0*/  LDG.E.64 R2, desc[UR6][R2.64] ;  /* 0x0000000602027981 */ /* 0x000ee2000c1e1b00 */
[----:B0-----:R-:W-:Y:S02]  /*0b00*/  IMAD.IADD R7, R0, 0x1, R5 ;  /* 0x0000000100077824 */ /* 0x001fe400078e0205 */
[----:B--2---:R-:W-:-:S04]  /*0b10*/  IMAD.WIDE R4, R9, 0x8, R10 ;  /* 0x0000000809047825 */ /* 0x004fc800078e020a */
[----:B------:R-:W-:Y:S02]  /*0b20*/  IMAD.WIDE R10, R7, 0x8, R10 ;  /* 0x00000008070a7825 */ /* 0x000fe400078e020a */
[----:B------:R-:W3:Y:S04]  /*0b30*/  LDG.E.64 R4, desc[UR6][R4.64] ;  /* 0x0000000604047981 */ /* 0x000ee8000c1e1b00 */
[----:B------:R-:W2:Y:S01]  /*0b40*/  LDG.E.64 R6, desc[UR6][R10.64] ;  /* 0x000000060a067981 */ /* 0x000ea2000c1e1b00 */
[----:B---3--:R-:W-:-:S05]  /*0b50*/  IADD3 R8, P0, PT, R2, R4, RZ ;  /* 0x0000000402087210 */ /* 0x008fca0007f1e0ff */
[----:B------:R-:W-:Y:S01]  /*0b60*/  IMAD.X R9, R3, 0x1, R5, P0 ;  /* 0x0000000103097824 */ /* 0x000fe200000e0605 */
[----:B--2---:R-:W-:-:S04]  /*0b70*/  ISETP.GT.U32.AND P0, PT, R6, R8, PT ;  /* 0x000000080600720c */ /* 0x004fc80003f04070 */
[----:B------:R-:W-:-:S13]  /*0b80*/  ISETP.GT.AND.EX P0, PT, R7, R9, PT, P0 ;  /* 0x000000090700720c */ /* 0x000fda0003f04300 */
[----:B------:R-:W-:Y:S05]  /*0b90*/  @!P0 EXIT ;  /* 0x000000000000894d */ /* 0x000fea0003800000 */
[----:B------:R-:W-:Y:S01]  /*0ba0*/  STG.E.64 desc[UR6][R10.64], R8 ;  /* 0x000000080a007986 */ /* 0x000fe2000c101b06 */
[----:B------:R-:W-:Y:S05]  /*0bb0*/  EXIT ;  /* 0x000000000000794d */ /* 0x000fea0003800000 */
.L_x_4:
[----:B------:R-:W-:-:S00]  /*0bc0*/  BRA `(.L_x_4) ;  /* 0xfffffffc00fc7947 */ /* 0x000fc0000383ffff */
[----:B------:R-:W-:-:S00]  /*0bd0*/  NOP ;  /* 0x0000000000007918 */ /* 0x000fc00000000000 */
        /* <DEDUP_REMOVED lines=10> */
.L_x_5:


//--------------------- .nv.shared.reserved.0     --------------------------
	.section	.nv.shared.reserved.0,"aw",@nobits
	.weak		__nv_reservedSMEM_offset_0_alias
	.size		__nv_reservedSMEM_offset_0_alias, 0, 64
	.other		__nv_reservedSMEM_offset_0_alias,@"STO_CUDA_RESERVED_SHARED STV_DEFAULT"
__nv_reservedSMEM_offset_0_alias:
	.zero		0
	.zero		64


//--------------------- .nv.constant0._Z15Warshall_kerneliiPx --------------------------
	.section	.nv.constant0._Z15Warshall_kerneliiPx,"a",@progbits
	.sectionflags	@""
	.align	4
.nv.constant0._Z15Warshall_kerneliiPx:
	.zero		912


//--------------------- SYMBOLS --------------------------

	.type		.nv.reservedSmem.offset0,@object
	.size		.nv.reservedSmem.offset0,0x4
